//
// Generated by NVIDIA NVVM Compiler
//
// Compiler Build ID: CL-36424714
// Cuda compilation tools, release 13.0, V13.0.88
// Based on NVVM 20.0.0
//

.version 9.0
.target sm_100
.address_size 64

	// .globl	glycan_masking_kernel
// _ZZ21glycan_masking_kernelE16sequon_positions has been demoted
// _ZZ21glycan_masking_kernelE11num_sequons has been demoted
// _ZZ23count_shielded_residuesE11local_count has been demoted

.visible .entry glycan_masking_kernel(
	.param .u64 .ptr .align 1 glycan_masking_kernel_param_0,
	.param .u64 .ptr .align 1 glycan_masking_kernel_param_1,
	.param .u64 .ptr .align 1 glycan_masking_kernel_param_2,
	.param .u64 .ptr .align 1 glycan_masking_kernel_param_3,
	.param .u64 .ptr .align 1 glycan_masking_kernel_param_4,
	.param .u64 .ptr .align 1 glycan_masking_kernel_param_5,
	.param .u32 glycan_masking_kernel_param_6,
	.param .u32 glycan_masking_kernel_param_7,
	.param .u32 glycan_masking_kernel_param_8
)
.maxntid 256
.minnctapersm 4
{
	.reg .pred 	%p<17>;
	.reg .b16 	%rs<11>;
	.reg .b32 	%r<53>;
	.reg .b32 	%f<13>;
	.reg .b64 	%rd<32>;
	// demoted variable
	.shared .align 4 .b8 _ZZ21glycan_masking_kernelE16sequon_positions[256];
	// demoted variable
	.shared .align 4 .u32 _ZZ21glycan_masking_kernelE11num_sequons;
	ld.param.u64 	%rd7, [glycan_masking_kernel_param_0];
	ld.param.u64 	%rd8, [glycan_masking_kernel_param_1];
	ld.param.u64 	%rd9, [glycan_masking_kernel_param_2];
	ld.param.u64 	%rd10, [glycan_masking_kernel_param_3];
	ld.param.u64 	%rd11, [glycan_masking_kernel_param_4];
	ld.param.u64 	%rd12, [glycan_masking_kernel_param_5];
	ld.param.u32 	%r23, [glycan_masking_kernel_param_6];
	ld.param.u32 	%r21, [glycan_masking_kernel_param_7];
	ld.param.u32 	%r22, [glycan_masking_kernel_param_8];
	mov.u32 	%r1, %ctaid.x;
	setp.ge.s32 	%p1, %r1, %r23;
	@%p1 bra 	$L__BB0_20;
	cvta.to.global.u64 	%rd13, %rd9;
	cvta.to.global.u64 	%rd14, %rd10;
	cvta.to.global.u64 	%rd15, %rd11;
	mov.u32 	%r51, %tid.x;
	mul.wide.u32 	%rd16, %r1, 4;
	add.s64 	%rd17, %rd13, %rd16;
	ld.global.nc.u32 	%r3, [%rd17];
	add.s64 	%rd18, %rd14, %rd16;
	ld.global.nc.u32 	%r4, [%rd18];
	add.s64 	%rd19, %rd15, %rd16;
	ld.global.nc.u32 	%r5, [%rd19];
	setp.ne.s32 	%p2, %r51, 0;
	@%p2 bra 	$L__BB0_3;
	mov.b32 	%r24, 0;
	st.shared.u32 	[_ZZ21glycan_masking_kernelE11num_sequons], %r24;
$L__BB0_3:
	bar.sync 	0;
	mul.lo.s32 	%r6, %r21, %r1;
	add.s32 	%r7, %r3, -2;
	setp.ge.s32 	%p3, %r51, %r7;
	@%p3 bra 	$L__BB0_11;
	mov.u32 	%r8, %ntid.x;
	cvta.to.global.u64 	%rd1, %rd7;
	cvt.s64.s32 	%rd2, %r6;
	mov.u32 	%r50, %r51;
$L__BB0_5:
	add.s32 	%r25, %r50, 2;
	setp.ge.s32 	%p4, %r25, %r3;
	@%p4 bra 	$L__BB0_10;
	cvt.s64.s32 	%rd20, %r50;
	add.s64 	%rd21, %rd2, %rd20;
	add.s64 	%rd3, %rd1, %rd21;
	ld.global.nc.u8 	%rs1, [%rd3];
	cvt.u16.u8 	%rs2, %rs1;
	ld.global.nc.u8 	%rs3, [%rd3+1];
	cvt.u16.u8 	%rs4, %rs3;
	and.b16  	%rs6, %rs4, 255;
	setp.ne.s16 	%p5, %rs2, 14;
	setp.eq.s16 	%p6, %rs6, 16;
	or.pred  	%p7, %p5, %p6;
	@%p7 bra 	$L__BB0_10;
	ld.global.nc.u8 	%rs7, [%rd3+2];
	cvt.u16.u8 	%rs8, %rs7;
	add.s16 	%rs9, %rs8, -21;
	and.b16  	%rs10, %rs9, 255;
	setp.lt.u16 	%p8, %rs10, 254;
	@%p8 bra 	$L__BB0_10;
	atom.shared.add.u32 	%r10, [_ZZ21glycan_masking_kernelE11num_sequons], 1;
	setp.gt.s32 	%p9, %r10, 63;
	@%p9 bra 	$L__BB0_10;
	shl.b32 	%r26, %r10, 2;
	mov.u32 	%r27, _ZZ21glycan_masking_kernelE16sequon_positions;
	add.s32 	%r28, %r27, %r26;
	st.shared.u32 	[%r28], %r50;
$L__BB0_10:
	add.s32 	%r50, %r50, %r8;
	setp.lt.s32 	%p10, %r50, %r7;
	@%p10 bra 	$L__BB0_5;
$L__BB0_11:
	bar.sync 	0;
	mul.lo.s32 	%r29, %r5, 3;
	cvta.to.global.u64 	%rd22, %rd8;
	mul.wide.s32 	%rd23, %r29, 4;
	add.s64 	%rd4, %rd22, %rd23;
	add.s32 	%r30, %r22, 31;
	shr.s32 	%r31, %r30, 31;
	shr.u32 	%r32, %r31, 27;
	add.s32 	%r33, %r30, %r32;
	shr.s32 	%r34, %r33, 5;
	mul.lo.s32 	%r12, %r34, %r1;
	setp.ge.s32 	%p11, %r51, %r4;
	@%p11 bra 	$L__BB0_20;
	ld.shared.u32 	%r13, [_ZZ21glycan_masking_kernelE11num_sequons];
	setp.lt.s32 	%p12, %r13, 1;
	@%p12 bra 	$L__BB0_20;
	add.s32 	%r35, %r13, -1;
	min.u32 	%r14, %r35, 63;
	cvta.to.global.u64 	%rd5, %rd12;
	cvt.s64.s32 	%rd6, %r12;
	mov.u32 	%r15, %ntid.x;
	mov.u32 	%r39, _ZZ21glycan_masking_kernelE16sequon_positions;
$L__BB0_14:
	mul.lo.s32 	%r37, %r51, 3;
	mul.wide.s32 	%rd24, %r37, 4;
	add.s64 	%rd25, %rd4, %rd24;
	ld.global.nc.f32 	%f1, [%rd25];
	ld.global.nc.f32 	%f2, [%rd25+4];
	ld.global.nc.f32 	%f3, [%rd25+8];
	mov.b32 	%r52, 0;
$L__BB0_15:
	shl.b32 	%r38, %r52, 2;
	add.s32 	%r40, %r39, %r38;
	ld.shared.u32 	%r18, [%r40];
	setp.ge.s32 	%p13, %r18, %r4;
	@%p13 bra 	$L__BB0_17;
	mul.lo.s32 	%r41, %r18, 3;
	mul.wide.s32 	%rd26, %r41, 4;
	add.s64 	%rd27, %rd4, %rd26;
	ld.global.nc.f32 	%f4, [%rd27];
	ld.global.nc.f32 	%f5, [%rd27+4];
	ld.global.nc.f32 	%f6, [%rd27+8];
	sub.f32 	%f7, %f1, %f4;
	sub.f32 	%f8, %f2, %f5;
	sub.f32 	%f9, %f3, %f6;
	mul.f32 	%f10, %f8, %f8;
	fma.rn.f32 	%f11, %f7, %f7, %f10;
	fma.rn.f32 	%f12, %f9, %f9, %f11;
	setp.lt.f32 	%p14, %f12, 0f42C80000;
	@%p14 bra 	$L__BB0_18;
$L__BB0_17:
	add.s32 	%r19, %r52, 1;
	setp.eq.s32 	%p15, %r52, %r14;
	mov.u32 	%r52, %r19;
	@%p15 bra 	$L__BB0_19;
	bra.uni 	$L__BB0_15;
$L__BB0_18:
	shr.s32 	%r42, %r51, 31;
	shr.u32 	%r43, %r42, 27;
	add.s32 	%r44, %r51, %r43;
	shr.s32 	%r45, %r44, 5;
	cvt.s64.s32 	%rd28, %r45;
	add.s64 	%rd29, %rd28, %rd6;
	shl.b64 	%rd30, %rd29, 2;
	add.s64 	%rd31, %rd5, %rd30;
	and.b32  	%r46, %r51, 31;
	mov.b32 	%r47, 1;
	shl.b32 	%r48, %r47, %r46;
	atom.global.or.b32 	%r49, [%rd31], %r48;
$L__BB0_19:
	add.s32 	%r51, %r51, %r15;
	setp.lt.s32 	%p16, %r51, %r4;
	@%p16 bra 	$L__BB0_14;
$L__BB0_20:
	ret;

}
	// .globl	apply_glycan_sasa_masking
.visible .entry apply_glycan_sasa_masking(
	.param .u64 .ptr .align 1 apply_glycan_sasa_masking_param_0,
	.param .u64 .ptr .align 1 apply_glycan_sasa_masking_param_1,
	.param .u64 .ptr .align 1 apply_glycan_sasa_masking_param_2,
	.param .u32 apply_glycan_sasa_masking_param_3,
	.param .f32 apply_glycan_sasa_masking_param_4
)
.maxntid 256
.minnctapersm 4
{
	.reg .pred 	%p<3>;
	.reg .b32 	%r<14>;
	.reg .b32 	%f<5>;
	.reg .b64 	%rd<12>;

	ld.param.u64 	%rd1, [apply_glycan_sasa_masking_param_0];
	ld.param.u64 	%rd2, [apply_glycan_sasa_masking_param_1];
	ld.param.u64 	%rd3, [apply_glycan_sasa_masking_param_2];
	ld.param.u32 	%r2, [apply_glycan_sasa_masking_param_3];
	ld.param.f32 	%f1, [apply_glycan_sasa_masking_param_4];
	mov.u32 	%r3, %ctaid.x;
	mov.u32 	%r4, %ntid.x;
	mov.u32 	%r5, %tid.x;
	mad.lo.s32 	%r1, %r3, %r4, %r5;
	setp.ge.s32 	%p1, %r1, %r2;
	@%p1 bra 	$L__BB1_2;
	cvta.to.global.u64 	%rd4, %rd2;
	cvta.to.global.u64 	%rd5, %rd1;
	cvta.to.global.u64 	%rd6, %rd3;
	shr.s32 	%r6, %r1, 31;
	shr.u32 	%r7, %r6, 27;
	add.s32 	%r8, %r1, %r7;
	shr.s32 	%r9, %r8, 5;
	mul.wide.s32 	%rd7, %r9, 4;
	add.s64 	%rd8, %rd4, %rd7;
	ld.global.nc.u32 	%r10, [%rd8];
	and.b32  	%r11, %r1, 31;
	mul.wide.s32 	%rd9, %r1, 4;
	add.s64 	%rd10, %rd5, %rd9;
	ld.global.nc.f32 	%f2, [%rd10];
	shr.u32 	%r12, %r10, %r11;
	and.b32  	%r13, %r12, 1;
	setp.eq.b32 	%p2, %r13, 1;
	mul.f32 	%f3, %f1, %f2;
	selp.f32 	%f4, %f3, %f2, %p2;
	add.s64 	%rd11, %rd6, %rd9;
	st.global.f32 	[%rd11], %f4;
$L__BB1_2:
	ret;

}
	// .globl	validate_cryptic_candidates
.visible .entry validate_cryptic_candidates(
	.param .u64 .ptr .align 1 validate_cryptic_candidates_param_0,
	.param .u64 .ptr .align 1 validate_cryptic_candidates_param_1,
	.param .u64 .ptr .align 1 validate_cryptic_candidates_param_2,
	.param .u32 validate_cryptic_candidates_param_3
)
.maxntid 256
.minnctapersm 4
{
	.reg .pred 	%p<3>;
	.reg .b32 	%r<14>;
	.reg .b32 	%f<3>;
	.reg .b64 	%rd<12>;

	ld.param.u64 	%rd1, [validate_cryptic_candidates_param_0];
	ld.param.u64 	%rd2, [validate_cryptic_candidates_param_1];
	ld.param.u64 	%rd3, [validate_cryptic_candidates_param_2];
	ld.param.u32 	%r2, [validate_cryptic_candidates_param_3];
	mov.u32 	%r3, %ctaid.x;
	mov.u32 	%r4, %ntid.x;
	mov.u32 	%r5, %tid.x;
	mad.lo.s32 	%r1, %r3, %r4, %r5;
	setp.ge.s32 	%p1, %r1, %r2;
	@%p1 bra 	$L__BB2_2;
	cvta.to.global.u64 	%rd4, %rd1;
	cvta.to.global.u64 	%rd5, %rd2;
	cvta.to.global.u64 	%rd6, %rd3;
	shr.s32 	%r6, %r1, 31;
	shr.u32 	%r7, %r6, 27;
	add.s32 	%r8, %r1, %r7;
	shr.s32 	%r9, %r8, 5;
	mul.wide.s32 	%rd7, %r9, 4;
	add.s64 	%rd8, %rd4, %rd7;
	ld.global.nc.u32 	%r10, [%rd8];
	and.b32  	%r11, %r1, 31;
	mul.wide.s32 	%rd9, %r1, 4;
	add.s64 	%rd10, %rd5, %rd9;
	ld.global.nc.f32 	%f1, [%rd10];
	shr.u32 	%r12, %r10, %r11;
	and.b32  	%r13, %r12, 1;
	setp.eq.b32 	%p2, %r13, 1;
	selp.f32 	%f2, 0f00000000, %f1, %p2;
	add.s64 	%rd11, %rd6, %rd9;
	st.global.f32 	[%rd11], %f2;
$L__BB2_2:
	ret;

}
	// .globl	count_shielded_residues
.visible .entry count_shielded_residues(
	.param .u64 .ptr .align 1 count_shielded_residues_param_0,
	.param .u64 .ptr .align 1 count_shielded_residues_param_1,
	.param .u64 .ptr .align 1 count_shielded_residues_param_2,
	.param .u32 count_shielded_residues_param_3,
	.param .u32 count_shielded_residues_param_4
)
{
	.reg .pred 	%p<8>;
	.reg .b32 	%r<27>;
	.reg .b64 	%rd<16>;
	// demoted variable
	.shared .align 4 .u32 _ZZ23count_shielded_residuesE11local_count;
	ld.param.u64 	%rd3, [count_shielded_residues_param_0];
	ld.param.u64 	%rd4, [count_shielded_residues_param_1];
	ld.param.u64 	%rd5, [count_shielded_residues_param_2];
	ld.param.u32 	%r9, [count_shielded_residues_param_3];
	ld.param.u32 	%r8, [count_shielded_residues_param_4];
	mov.u32 	%r1, %ctaid.x;
	setp.ge.s32 	%p1, %r1, %r9;
	@%p1 bra 	$L__BB3_10;
	cvta.to.global.u64 	%rd6, %rd5;
	mov.u32 	%r2, %tid.x;
	mul.wide.u32 	%rd7, %r1, 4;
	add.s64 	%rd8, %rd6, %rd7;
	ld.global.nc.u32 	%r3, [%rd8];
	add.s32 	%r10, %r8, 31;
	shr.s32 	%r11, %r10, 31;
	shr.u32 	%r12, %r11, 27;
	add.s32 	%r13, %r10, %r12;
	shr.s32 	%r14, %r13, 5;
	mul.lo.s32 	%r4, %r14, %r1;
	setp.ne.s32 	%p2, %r2, 0;
	@%p2 bra 	$L__BB3_3;
	mov.b32 	%r15, 0;
	st.shared.u32 	[_ZZ23count_shielded_residuesE11local_count], %r15;
$L__BB3_3:
	bar.sync 	0;
	setp.ge.s32 	%p3, %r2, %r3;
	@%p3 bra 	$L__BB3_8;
	mov.u32 	%r5, %ntid.x;
	cvta.to.global.u64 	%rd1, %rd3;
	cvt.s64.s32 	%rd2, %r4;
	mov.u32 	%r26, %r2;
$L__BB3_5:
	shr.s32 	%r16, %r26, 31;
	shr.u32 	%r17, %r16, 27;
	add.s32 	%r18, %r26, %r17;
	shr.s32 	%r19, %r18, 5;
	cvt.s64.s32 	%rd9, %r19;
	add.s64 	%rd10, %rd9, %rd2;
	shl.b64 	%rd11, %rd10, 2;
	add.s64 	%rd12, %rd1, %rd11;
	ld.global.nc.u32 	%r20, [%rd12];
	and.b32  	%r21, %r26, 31;
	shr.u32 	%r22, %r20, %r21;
	and.b32  	%r23, %r22, 1;
	setp.eq.b32 	%p4, %r23, 1;
	not.pred 	%p5, %p4;
	@%p5 bra 	$L__BB3_7;
	atom.shared.add.u32 	%r24, [_ZZ23count_shielded_residuesE11local_count], 1;
$L__BB3_7:
	add.s32 	%r26, %r26, %r5;
	setp.lt.s32 	%p6, %r26, %r3;
	@%p6 bra 	$L__BB3_5;
$L__BB3_8:
	setp.ne.s32 	%p7, %r2, 0;
	bar.sync 	0;
	@%p7 bra 	$L__BB3_10;
	ld.shared.u32 	%r25, [_ZZ23count_shielded_residuesE11local_count];
	cvta.to.global.u64 	%rd13, %rd4;
	add.s64 	%rd15, %rd13, %rd7;
	st.global.u32 	[%rd15], %r25;
$L__BB3_10:
	ret;

}


// ===== COMPILED SASS (sm_100) =====

	.target	sm_100

	.elftype	@"ET_EXEC"


//--------------------- .note.nv.tkinfo           --------------------------
	.section	.note.nv.tkinfo,"",@"SHT_NOTE"
	.sectionflags	@"SHF_NOTE_NV_TKINFO"
	.tkinfo
        /*0018*/ 	.word	0x00000002
        /*0030*/ 	.string	""
        /*0030*/ 	.string	"ptxas"
        /*0030*/ 	.string	"Cuda compilation tools, release 13.0, V13.0.88"
        /*0030*/ 	.string	"Build cuda_13.0.r13.0/compiler.36424714_0"
        /*0030*/ 	.string	"-arch sm_100 -m 64 "



//--------------------- .note.nv.cuinfo           --------------------------
	.section	.note.nv.cuinfo,"",@"SHT_NOTE"
	.sectionflags	@"SHF_NOTE_NV_CUINFO"
        /*0018*/ 	.short	0x0002
        /*001a*/ 	.short	0x0064
        /*001c*/ 	.short	0x0082
	.zero		2


//--------------------- .nv.info                  --------------------------
	.section	.nv.info,"",@"SHT_CUDA_INFO"
	.align	4


	//----- nvinfo : EIATTR_REGCOUNT
	.align		4
        /*0000*/ 	.byte	0x04, 0x2f
        /*0002*/ 	.short	(.L_1 - .L_0)
	.align		4
.L_0:
        /*0004*/ 	.word	index@(glycan_masking_kernel)
        /*0008*/ 	.word	0x00000014


	//----- nvinfo : EIATTR_FRAME_SIZE
	.align		4
.L_1:
        /*000c*/ 	.byte	0x04, 0x11
        /*000e*/ 	.short	(.L_3 - .L_2)
	.align		4
.L_2:
        /*0010*/ 	.word	index@(glycan_masking_kernel)
        /*0014*/ 	.word	0x00000000


	//----- nvinfo : EIATTR_REGCOUNT
	.align		4
.L_3:
        /*0018*/ 	.byte	0x04, 0x2f
        /*001a*/ 	.short	(.L_5 - .L_4)
	.align		4
.L_4:
        /*001c*/ 	.word	index@(apply_glycan_sasa_masking)
        /*0020*/ 	.word	0x0000000e


	//----- nvinfo : EIATTR_FRAME_SIZE
	.align		4
.L_5:
        /*0024*/ 	.byte	0x04, 0x11
        /*0026*/ 	.short	(.L_7 - .L_6)
	.align		4
.L_6:
        /*0028*/ 	.word	index@(apply_glycan_sasa_masking)
        /*002c*/ 	.word	0x00000000


	//----- nvinfo : EIATTR_REGCOUNT
	.align		4
.L_7:
        /*0030*/ 	.byte	0x04, 0x2f
        /*0032*/ 	.short	(.L_9 - .L_8)
	.align		4
.L_8:
        /*0034*/ 	.word	index@(validate_cryptic_candidates)
        /*0038*/ 	.word	0x0000000c


	//----- nvinfo : EIATTR_FRAME_SIZE
	.align		4
.L_9:
        /*003c*/ 	.byte	0x04, 0x11
        /*003e*/ 	.short	(.L_11 - .L_10)
	.align		4
.L_10:
        /*0040*/ 	.word	index@(validate_cryptic_candidates)
        /*0044*/ 	.word	0x00000000


	//----- nvinfo : EIATTR_REGCOUNT
	.align		4
.L_11:
        /*0048*/ 	.byte	0x04, 0x2f
        /*004a*/ 	.short	(.L_13 - .L_12)
	.align		4
.L_12:
        /*004c*/ 	.word	index@(count_shielded_residues)
        /*0050*/ 	.word	0x0000000e


	//----- nvinfo : EIATTR_FRAME_SIZE
	.align		4
.L_13:
        /*0054*/ 	.byte	0x04, 0x11
        /*0056*/ 	.short	(.L_15 - .L_14)
	.align		4
.L_14:
        /*0058*/ 	.word	index@(count_shielded_residues)
        /*005c*/ 	.word	0x00000000


	//----- nvinfo : EIATTR_MIN_STACK_SIZE
	.align		4
.L_15:
        /*0060*/ 	.byte	0x04, 0x12
        /*0062*/ 	.short	(.L_17 - .L_16)
	.align		4
.L_16:
        /*0064*/ 	.word	index@(count_shielded_residues)
        /*0068*/ 	.word	0x00000000


	//----- nvinfo : EIATTR_MIN_STACK_SIZE
	.align		4
.L_17:
        /*006c*/ 	.byte	0x04, 0x12
        /*006e*/ 	.short	(.L_19 - .L_18)
	.align		4
.L_18:
        /*0070*/ 	.word	index@(validate_cryptic_candidates)
        /*0074*/ 	.word	0x00000000


	//----- nvinfo : EIATTR_MIN_STACK_SIZE
	.align		4
.L_19:
        /*0078*/ 	.byte	0x04, 0x12
        /*007a*/ 	.short	(.L_21 - .L_20)
	.align		4
.L_20:
        /*007c*/ 	.word	index@(apply_glycan_sasa_masking)
        /*0080*/ 	.word	0x00000000


	//----- nvinfo : EIATTR_MIN_STACK_SIZE
	.align		4
.L_21:
        /*0084*/ 	.byte	0x04, 0x12
        /*0086*/ 	.short	(.L_23 - .L_22)
	.align		4
.L_22:
        /*0088*/ 	.word	index@(glycan_masking_kernel)
        /*008c*/ 	.word	0x00000000
.L_23:


//--------------------- .nv.compat                --------------------------
	.section	.nv.compat,"",@"SHT_CUDA_COMPAT_INFO"
	.align	4
        /*0000*/ 	.byte	0x02, 0x09, 0x00, 0x00, 0x02, 0x02, 0x01, 0x00, 0x02, 0x05, 0x05, 0x00, 0x03, 0x07, 0x01, 0x01
        /*0010*/ 	.byte	0x02, 0x03, 0x00, 0x00, 0x02, 0x06, 0x01, 0x00, 0x04, 0x0b, 0x08, 0x00, 0x01, 0x00, 0x00, 0x00
        /*0020*/ 	.byte	0x00, 0x00, 0x00, 0x00


//--------------------- .nv.info.count_shielded_residues --------------------------
	.section	.nv.info.count_shielded_residues,"",@"SHT_CUDA_INFO"
	.sectionflags	@""
	.align	4


	//----- nvinfo : EIATTR_CUDA_API_VERSION
	.align		4
        /*0000*/ 	.byte	0x04, 0x37
        /*0002*/ 	.short	(.L_25 - .L_24)
.L_24:
        /*0004*/ 	.word	0x00000082


	//----- nvinfo : EIATTR_KPARAM_INFO
	.align		4
.L_25:
        /*0008*/ 	.byte	0x04, 0x17
        /*000a*/ 	.short	(.L_27 - .L_26)
.L_26:
        /*000c*/ 	.word	0x00000000
        /*0010*/ 	.short	0x0004
        /*0012*/ 	.short	0x001c
        /*0014*/ 	.byte	0x00, 0xf0, 0x11, 0x00


	//----- nvinfo : EIATTR_KPARAM_INFO
	.align		4
.L_27:
        /*0018*/ 	.byte	0x04, 0x17
        /*001a*/ 	.short	(.L_29 - .L_28)
.L_28:
        /*001c*/ 	.word	0x00000000
        /*0020*/ 	.short	0x0003
        /*0022*/ 	.short	0x0018
        /*0024*/ 	.byte	0x00, 0xf0, 0x11, 0x00


	//----- nvinfo : EIATTR_KPARAM_INFO
	.align		4
.L_29:
        /*0028*/ 	.byte	0x04, 0x17
        /*002a*/ 	.short	(.L_31 - .L_30)
.L_30:
        /*002c*/ 	.word	0x00000000
        /*0030*/ 	.short	0x0002
        /*0032*/ 	.short	0x0010
        /*0034*/ 	.byte	0x00, 0xf5, 0x21, 0x00


	//----- nvinfo : EIATTR_KPARAM_INFO
	.align		4
.L_31:
        /*0038*/ 	.byte	0x04, 0x17
        /*003a*/ 	.short	(.L_33 - .L_32)
.L_32:
        /*003c*/ 	.word	0x00000000
        /*0040*/ 	.short	0x0001
        /*0042*/ 	.short	0x0008
        /*0044*/ 	.byte	0x00, 0xf5, 0x21, 0x00


	//----- nvinfo : EIATTR_KPARAM_INFO
	.align		4
.L_33:
        /*0048*/ 	.byte	0x04, 0x17
        /*004a*/ 	.short	(.L_35 - .L_34)
.L_34:
        /*004c*/ 	.word	0x00000000
        /*0050*/ 	.short	0x0000
        /*0052*/ 	.short	0x0000
        /*0054*/ 	.byte	0x00, 0xf5, 0x21, 0x00


	//----- nvinfo : EIATTR_SPARSE_MMA_MASK
	.align		4
.L_35:
        /*0058*/ 	.byte	0x03, 0x50
        /*005a*/ 	.short	0x0000


	//----- nvinfo : EIATTR_MAXREG_COUNT
	.align		4
        /*005c*/ 	.byte	0x03, 0x1b
        /*005e*/ 	.short	0x00ff


	//----- nvinfo : EIATTR_NUM_BARRIERS
	.align		4
        /*0060*/ 	.byte	0x02, 0x4c
        /*0062*/ 	.byte	0x01
	.zero		1


	//----- nvinfo : EIATTR_MERCURY_ISA_VERSION
	.align		4
        /*0064*/ 	.byte	0x03, 0x5f
        /*0066*/ 	.short	0x0101


	//----- nvinfo : EIATTR_VRC_CTA_INIT_COUNT
	.align		4
        /*0068*/ 	.byte	0x02, 0x4a
	.zero		1
	.zero		1


	//----- nvinfo : EIATTR_EXIT_INSTR_OFFSETS
	.align		4
        /*006c*/ 	.byte	0x04, 0x1c
        /*006e*/ 	.short	(.L_37 - .L_36)


	//   ....[0]....
.L_36:
        /*0070*/ 	.word	0x00000040


	//   ....[1]....
        /*0074*/ 	.word	0x00000350


	//   ....[2]....
        /*0078*/ 	.word	0x000003d0


	//----- nvinfo : EIATTR_CRS_STACK_SIZE
	.align		4
.L_37:
        /*007c*/ 	.byte	0x04, 0x1e
        /*007e*/ 	.short	(.L_39 - .L_38)
.L_38:
        /*0080*/ 	.word	0x00000000


	//----- nvinfo : EIATTR_CBANK_PARAM_SIZE
	.align		4
.L_39:
        /*0084*/ 	.byte	0x03, 0x19
        /*0086*/ 	.short	0x0020


	//----- nvinfo : EIATTR_PARAM_CBANK
	.align		4
        /*0088*/ 	.byte	0x04, 0x0a
        /*008a*/ 	.short	(.L_41 - .L_40)
	.align		4
.L_40:
        /*008c*/ 	.word	index@(.nv.constant0.count_shielded_residues)
        /*0090*/ 	.short	0x0380
        /*0092*/ 	.short	0x0020


	//----- nvinfo : EIATTR_SW_WAR
	.align		4
.L_41:
        /*0094*/ 	.byte	0x04, 0x36
        /*0096*/ 	.short	(.L_43 - .L_42)
.L_42:
        /*0098*/ 	.word	0x00000008
.L_43:


//--------------------- .nv.info.validate_cryptic_candidates --------------------------
	.section	.nv.info.validate_cryptic_candidates,"",@"SHT_CUDA_INFO"
	.sectionflags	@""
	.align	4


	//----- nvinfo : EIATTR_CUDA_API_VERSION
	.align		4
        /*0000*/ 	.byte	0x04, 0x37
        /*0002*/ 	.short	(.L_45 - .L_44)
.L_44:
        /*0004*/ 	.word	0x00000082


	//----- nvinfo : EIATTR_KPARAM_INFO
	.align		4
.L_45:
        /*0008*/ 	.byte	0x04, 0x17
        /*000a*/ 	.short	(.L_47 - .L_46)
.L_46:
        /*000c*/ 	.word	0x00000000
        /*0010*/ 	.short	0x0003
        /*0012*/ 	.short	0x0018
        /*0014*/ 	.byte	0x00, 0xf0, 0x11, 0x00


	//----- nvinfo : EIATTR_KPARAM_INFO
	.align		4
.L_47:
        /*0018*/ 	.byte	0x04, 0x17
        /*001a*/ 	.short	(.L_49 - .L_48)
.L_48:
        /*001c*/ 	.word	0x00000000
        /*0020*/ 	.short	0x0002
        /*0022*/ 	.short	0x0010
        /*0024*/ 	.byte	0x00, 0xf5, 0x21, 0x00


	//----- nvinfo : EIATTR_KPARAM_INFO
	.align		4
.L_49:
        /*0028*/ 	.byte	0x04, 0x17
        /*002a*/ 	.short	(.L_51 - .L_50)
.L_50:
        /*002c*/ 	.word	0x00000000
        /*0030*/ 	.short	0x0001
        /*0032*/ 	.short	0x0008
        /*0034*/ 	.byte	0x00, 0xf5, 0x21, 0x00


	//----- nvinfo : EIATTR_KPARAM_INFO
	.align		4
.L_51:
        /*0038*/ 	.byte	0x04, 0x17
        /*003a*/ 	.short	(.L_53 - .L_52)
.L_52:
        /*003c*/ 	.word	0x00000000
        /*0040*/ 	.short	0x0000
        /*0042*/ 	.short	0x0000
        /*0044*/ 	.byte	0x00, 0xf5, 0x21, 0x00


	//----- nvinfo : EIATTR_SPARSE_MMA_MASK
	.align		4
.L_53:
        /*0048*/ 	.byte	0x03, 0x50
        /*004a*/ 	.short	0x0000


	//----- nvinfo : EIATTR_MAXREG_COUNT
	.align		4
        /*004c*/ 	.byte	0x03, 0x1b
        /*004e*/ 	.short	0x0040


	//----- nvinfo : EIATTR_MERCURY_ISA_VERSION
	.align		4
        /*0050*/ 	.byte	0x03, 0x5f
        /*0052*/ 	.short	0x0101


	//----- nvinfo : EIATTR_VRC_CTA_INIT_COUNT
	.align		4
        /*0054*/ 	.byte	0x02, 0x4a
	.zero		1
	.zero		1


	//----- nvinfo : EIATTR_EXIT_INSTR_OFFSETS
	.align		4
        /*0058*/ 	.byte	0x04, 0x1c
        /*005a*/ 	.short	(.L_55 - .L_54)


	//   ....[0]....
.L_54:
        /*005c*/ 	.word	0x00000070


	//   ....[1]....
        /*0060*/ 	.word	0x00000190


	//----- nvinfo : EIATTR_MAX_THREADS
	.align		4
.L_55:
        /*0064*/ 	.byte	0x04, 0x05
        /*0066*/ 	.short	(.L_57 - .L_56)
.L_56:
        /*0068*/ 	.word	0x00000100
        /*006c*/ 	.word	0x00000001
        /*0070*/ 	.word	0x00000001


	//----- nvinfo : EIATTR_CBANK_PARAM_SIZE
	.align		4
.L_57:
        /*0074*/ 	.byte	0x03, 0x19
        /*0076*/ 	.short	0x001c


	//----- nvinfo : EIATTR_PARAM_CBANK
	.align		4
        /*0078*/ 	.byte	0x04, 0x0a
        /*007a*/ 	.short	(.L_59 - .L_58)
	.align		4
.L_58:
        /*007c*/ 	.word	index@(.nv.constant0.validate_cryptic_candidates)
        /*0080*/ 	.short	0x0380
        /*0082*/ 	.short	0x001c


	//----- nvinfo : EIATTR_SW_WAR
	.align		4
.L_59:
        /*0084*/ 	.byte	0x04, 0x36
        /*0086*/ 	.short	(.L_61 - .L_60)
.L_60:
        /*0088*/ 	.word	0x00000008
.L_61:


//--------------------- .nv.info.apply_glycan_sasa_masking --------------------------
	.section	.nv.info.apply_glycan_sasa_masking,"",@"SHT_CUDA_INFO"
	.sectionflags	@""
	.align	4


	//----- nvinfo : EIATTR_CUDA_API_VERSION
	.align		4
        /*0000*/ 	.byte	0x04, 0x37
        /*0002*/ 	.short	(.L_63 - .L_62)
.L_62:
        /*0004*/ 	.word	0x00000082


	//----- nvinfo : EIATTR_KPARAM_INFO
	.align		4
.L_63:
        /*0008*/ 	.byte	0x04, 0x17
        /*000a*/ 	.short	(.L_65 - .L_64)
.L_64:
        /*000c*/ 	.word	0x00000000
        /*0010*/ 	.short	0x0004
        /*0012*/ 	.short	0x001c
        /*0014*/ 	.byte	0x00, 0xf0, 0x11, 0x00


	//----- nvinfo : EIATTR_KPARAM_INFO
	.align		4
.L_65:
        /*0018*/ 	.byte	0x04, 0x17
        /*001a*/ 	.short	(.L_67 - .L_66)
.L_66:
        /*001c*/ 	.word	0x00000000
        /*0020*/ 	.short	0x0003
        /*0022*/ 	.short	0x0018
        /*0024*/ 	.byte	0x00, 0xf0, 0x11, 0x00


	//----- nvinfo : EIATTR_KPARAM_INFO
	.align		4
.L_67:
        /*0028*/ 	.byte	0x04, 0x17
        /*002a*/ 	.short	(.L_69 - .L_68)
.L_68:
        /*002c*/ 	.word	0x00000000
        /*0030*/ 	.short	0x0002
        /*0032*/ 	.short	0x0010
        /*0034*/ 	.byte	0x00, 0xf5, 0x21, 0x00


	//----- nvinfo : EIATTR_KPARAM_INFO
	.align		4
.L_69:
        /*0038*/ 	.byte	0x04, 0x17
        /*003a*/ 	.short	(.L_71 - .L_70)
.L_70:
        /*003c*/ 	.word	0x00000000
        /*0040*/ 	.short	0x0001
        /*0042*/ 	.short	0x0008
        /*0044*/ 	.byte	0x00, 0xf5, 0x21, 0x00


	//----- nvinfo : EIATTR_KPARAM_INFO
	.align		4
.L_71:
        /*0048*/ 	.byte	0x04, 0x17
        /*004a*/ 	.short	(.L_73 - .L_72)
.L_72:
        /*004c*/ 	.word	0x00000000
        /*0050*/ 	.short	0x0000
        /*0052*/ 	.short	0x0000
        /*0054*/ 	.byte	0x00, 0xf5, 0x21, 0x00


	//----- nvinfo : EIATTR_SPARSE_MMA_MASK
	.align		4
.L_73:
        /*0058*/ 	.byte	0x03, 0x50
        /*005a*/ 	.short	0x0000


	//----- nvinfo : EIATTR_MAXREG_COUNT
	.align		4
        /*005c*/ 	.byte	0x03, 0x1b
        /*005e*/ 	.short	0x0040


	//----- nvinfo : EIATTR_MERCURY_ISA_VERSION
	.align		4
        /*0060*/ 	.byte	0x03, 0x5f
        /*0062*/ 	.short	0x0101


	//----- nvinfo : EIATTR_VRC_CTA_INIT_COUNT
	.align		4
        /*0064*/ 	.byte	0x02, 0x4a
	.zero		1
	.zero		1


	//----- nvinfo : EIATTR_EXIT_INSTR_OFFSETS
	.align		4
        /*0068*/ 	.byte	0x04, 0x1c
        /*006a*/ 	.short	(.L_75 - .L_74)


	//   ....[0]....
.L_74:
        /*006c*/ 	.word	0x00000070


	//   ....[1]....
        /*0070*/ 	.word	0x000001a0


	//----- nvinfo : EIATTR_MAX_THREADS
	.align		4
.L_75:
        /*0074*/ 	.byte	0x04, 0x05
        /*0076*/ 	.short	(.L_77 - .L_76)
.L_76:
        /*0078*/ 	.word	0x00000100
        /*007c*/ 	.word	0x00000001
        /*0080*/ 	.word	0x00000001


	//----- nvinfo : EIATTR_CBANK_PARAM_SIZE
	.align		4
.L_77:
        /*0084*/ 	.byte	0x03, 0x19
        /*0086*/ 	.short	0x0020


	//----- nvinfo : EIATTR_PARAM_CBANK
	.align		4
        /*0088*/ 	.byte	0x04, 0x0a
        /*008a*/ 	.short	(.L_79 - .L_78)
	.align		4
.L_78:
        /*008c*/ 	.word	index@(.nv.constant0.apply_glycan_sasa_masking)
        /*0090*/ 	.short	0x0380
        /*0092*/ 	.short	0x0020


	//----- nvinfo : EIATTR_SW_WAR
	.align		4
.L_79:
        /*0094*/ 	.byte	0x04, 0x36
        /*0096*/ 	.short	(.L_81 - .L_80)
.L_80:
        /*0098*/ 	.word	0x00000008
.L_81:


//--------------------- .nv.info.glycan_masking_kernel --------------------------
	.section	.nv.info.glycan_masking_kernel,"",@"SHT_CUDA_INFO"
	.sectionflags	@""
	.align	4


	//----- nvinfo : EIATTR_CUDA_API_VERSION
	.align		4
        /*0000*/ 	.byte	0x04, 0x37
        /*0002*/ 	.short	(.L_83 - .L_82)
.L_82:
        /*0004*/ 	.word	0x00000082


	//----- nvinfo : EIATTR_KPARAM_INFO
	.align		4
.L_83:
        /*0008*/ 	.byte	0x04, 0x17
        /*000a*/ 	.short	(.L_85 - .L_84)
.L_84:
        /*000c*/ 	.word	0x00000000
        /*0010*/ 	.short	0x0008
        /*0012*/ 	.short	0x0038
        /*0014*/ 	.byte	0x00, 0xf0, 0x11, 0x00


	//----- nvinfo : EIATTR_KPARAM_INFO
	.align		4
.L_85:
        /*0018*/ 	.byte	0x04, 0x17
        /*001a*/ 	.short	(.L_87 - .L_86)
.L_86:
        /*001c*/ 	.word	0x00000000
        /*0020*/ 	.short	0x0007
        /*0022*/ 	.short	0x0034
        /*0024*/ 	.byte	0x00, 0xf0, 0x11, 0x00


	//----- nvinfo : EIATTR_KPARAM_INFO
	.align		4
.L_87:
        /*0028*/ 	.byte	0x04, 0x17
        /*002a*/ 	.short	(.L_89 - .L_88)
.L_88:
        /*002c*/ 	.word	0x00000000
        /*0030*/ 	.short	0x0006
        /*0032*/ 	.short	0x0030
        /*0034*/ 	.byte	0x00, 0xf0, 0x11, 0x00


	//----- nvinfo : EIATTR_KPARAM_INFO
	.align		4
.L_89:
        /*0038*/ 	.byte	0x04, 0x17
        /*003a*/ 	.short	(.L_91 - .L_90)
.L_90:
        /*003c*/ 	.word	0x00000000
        /*0040*/ 	.short	0x0005
        /*0042*/ 	.short	0x0028
        /*0044*/ 	.byte	0x00, 0xf5, 0x21, 0x00


	//----- nvinfo : EIATTR_KPARAM_INFO
	.align		4
.L_91:
        /*0048*/ 	.byte	0x04, 0x17
        /*004a*/ 	.short	(.L_93 - .L_92)
.L_92:
        /*004c*/ 	.word	0x00000000
        /*0050*/ 	.short	0x0004
        /*0052*/ 	.short	0x0020
        /*0054*/ 	.byte	0x00, 0xf5, 0x21, 0x00


	//----- nvinfo : EIATTR_KPARAM_INFO
	.align		4
.L_93:
        /*0058*/ 	.byte	0x04, 0x17
        /*005a*/ 	.short	(.L_95 - .L_94)
.L_94:
        /*005c*/ 	.word	0x00000000
        /*0060*/ 	.short	0x0003
        /*0062*/ 	.short	0x0018
        /*0064*/ 	.byte	0x00, 0xf5, 0x21, 0x00


	//----- nvinfo : EIATTR_KPARAM_INFO
	.align		4
.L_95:
        /*0068*/ 	.byte	0x04, 0x17
        /*006a*/ 	.short	(.L_97 - .L_96)
.L_96:
        /*006c*/ 	.word	0x00000000
        /*0070*/ 	.short	0x0002
        /*0072*/ 	.short	0x0010
        /*0074*/ 	.byte	0x00, 0xf5, 0x21, 0x00


	//----- nvinfo : EIATTR_KPARAM_INFO
	.align		4
.L_97:
        /*0078*/ 	.byte	0x04, 0x17
        /*007a*/ 	.short	(.L_99 - .L_98)
.L_98:
        /*007c*/ 	.word	0x00000000
        /*0080*/ 	.short	0x0001
        /*0082*/ 	.short	0x0008
        /*0084*/ 	.byte	0x00, 0xf5, 0x21, 0x00


	//----- nvinfo : EIATTR_KPARAM_INFO
	.align		4
.L_99:
        /*0088*/ 	.byte	0x04, 0x17
        /*008a*/ 	.short	(.L_101 - .L_100)
.L_100:
        /*008c*/ 	.word	0x00000000
        /*0090*/ 	.short	0x0000
        /*0092*/ 	.short	0x0000
        /*0094*/ 	.byte	0x00, 0xf5, 0x21, 0x00


	//----- nvinfo : EIATTR_SPARSE_MMA_MASK
	.align		4
.L_101:
        /*0098*/ 	.byte	0x03, 0x50
        /*009a*/ 	.short	0x0000


	//----- nvinfo : EIATTR_MAXREG_COUNT
	.align		4
        /*009c*/ 	.byte	0x03, 0x1b
        /*009e*/ 	.short	0x0040


	//----- nvinfo : EIATTR_NUM_BARRIERS
	.align		4
        /*00a0*/ 	.byte	0x02, 0x4c
        /*00a2*/ 	.byte	0x01
	.zero		1


	//----- nvinfo : EIATTR_MERCURY_ISA_VERSION
	.align		4
        /*00a4*/ 	.byte	0x03, 0x5f
        /*00a6*/ 	.short	0x0101


	//----- nvinfo : EIATTR_INT_WARP_WIDE_INSTR_OFFSETS
	.align		4
        /*00a8*/ 	.byte	0x04, 0x31
        /*00aa*/ 	.short	(.L_103 - .L_102)


	//   ....[0]....
.L_102:
        /*00ac*/ 	.word	0x00000320


	//   ....[1]....
        /*00b0*/ 	.word	0x000003e0


	//----- nvinfo : EIATTR_VRC_CTA_INIT_COUNT
	.align		4
.L_103:
        /*00b4*/ 	.byte	0x02, 0x4a
	.zero		1
	.zero		1


	//----- nvinfo : EIATTR_EXIT_INSTR_OFFSETS
	.align		4
        /*00b8*/ 	.byte	0x04, 0x1c
        /*00ba*/ 	.short	(.L_105 - .L_104)


	//   ....[0]....
.L_104:
        /*00bc*/ 	.word	0x00000040


	//   ....[1]....
        /*00c0*/ 	.word	0x00000510


	//   ....[2]....
        /*00c4*/ 	.word	0x00000570


	//   ....[3]....
        /*00c8*/ 	.word	0x000008e0


	//----- nvinfo : EIATTR_MAX_THREADS
	.align		4
.L_105:
        /*00cc*/ 	.byte	0x04, 0x05
        /*00ce*/ 	.short	(.L_107 - .L_106)
.L_106:
        /*00d0*/ 	.word	0x00000100
        /*00d4*/ 	.word	0x00000001
        /*00d8*/ 	.word	0x00000001


	//----- nvinfo : EIATTR_CRS_STACK_SIZE
	.align		4
.L_107:
        /*00dc*/ 	.byte	0x04, 0x1e
        /*00de*/ 	.short	(.L_109 - .L_108)
.L_108:
        /*00e0*/ 	.word	0x00000000


	//----- nvinfo : EIATTR_CBANK_PARAM_SIZE
	.align		4
.L_109:
        /*00e4*/ 	.byte	0x03, 0x19
        /*00e6*/ 	.short	0x003c


	//----- nvinfo : EIATTR_PARAM_CBANK
	.align		4
        /*00e8*/ 	.byte	0x04, 0x0a
        /*00ea*/ 	.short	(.L_111 - .L_110)
	.align		4
.L_110:
        /*00ec*/ 	.word	index@(.nv.constant0.glycan_masking_kernel)
        /*00f0*/ 	.short	0x0380
        /*00f2*/ 	.short	0x003c


	//----- nvinfo : EIATTR_SW_WAR
	.align		4
.L_111:
        /*00f4*/ 	.byte	0x04, 0x36
        /*00f6*/ 	.short	(.L_113 - .L_112)
.L_112:
        /*00f8*/ 	.word	0x00000008
.L_113:


//--------------------- .nv.callgraph             --------------------------
	.section	.nv.callgraph,"",@"SHT_CUDA_CALLGRAPH"
	.align	4
	.sectionentsize	8
	.align		4
        /*0000*/ 	.word	0x00000000
	.align		4
        /*0004*/ 	.word	0xffffffff
	.align		4
        /*0008*/ 	.word	0x00000000
	.align		4
        /*000c*/ 	.word	0xfffffffe
	.align		4
        /*0010*/ 	.word	0x00000000
	.align		4
        /*0014*/ 	.word	0xfffffffd
	.align		4
        /*0018*/ 	.word	0x00000000
	.align		4
        /*001c*/ 	.word	0xfffffffc


//--------------------- .text.count_shielded_residues --------------------------
	.section	.text.count_shielded_residues,"ax",@progbits
	.align	128
        .global         count_shielded_residues
        .type           count_shielded_residues,@function
        .size           count_shielded_residues,(.L_x_21 - count_shielded_residues)
        .other          count_shielded_residues,@"STO_CUDA_ENTRY STV_DEFAULT"
count_shielded_residues:
.text.count_shielded_residues:
[----:B------:R-:W-:Y:S01]  /*0000*/  LDC R1, c[0x0][0x37c] ;  /* 0x0000df00ff017b82 */ /* 0x000fe20000000800 */
[----:B------:R-:W0:Y:S01]  /*0010*/  S2R R7, SR_CTAID.X ;  /* 0x0000000000077919 */ /* 0x000e220000002500 */
[----:B------:R-:W0:Y:S02]  /*0020*/  LDCU UR4, c[0x0][0x398] ;  /* 0x00007300ff0477ac */ /* 0x000e240008000800 */
[----:B0-----:R-:W-:-:S13]  /*0030*/  ISETP.GE.AND P0, PT, R7, UR4, PT ;  /* 0x0000000407007c0c */ /* 0x001fda000bf06270 */
[----:B------:R-:W-:Y:S05]  /*0040*/  @P0 EXIT ;  /* 0x000000000000094d */ /* 0x000fea0003800000 */
[----:B------:R-:W0:Y:S01]  /*0050*/  LDC.64 R2, c[0x0][0x390] ;  /* 0x0000e400ff027b82 */ /* 0x000e220000000a00 */
[----:B------:R-:W1:Y:S01]  /*0060*/  LDCU.64 UR8, c[0x0][0x358] ;  /* 0x00006b00ff0877ac */ /* 0x000e620008000a00 */
[----:B------:R-:W2:Y:S01]  /*0070*/  S2R R9, SR_TID.X ;  /* 0x0000000000097919 */ /* 0x000ea20000002100 */
[----:B------:R-:W3:Y:S01]  /*0080*/  LDCU UR4, c[0x0][0x39c] ;  /* 0x00007380ff0477ac */ /* 0x000ee20008000800 */
[----:B------:R-:W4:Y:S01]  /*0090*/  LDCU.64 UR10, c[0x0][0x380] ;  /* 0x00007000ff0a77ac */ /* 0x000f220008000a00 */
[----:B0-----:R-:W-:-:S05]  /*00a0*/  IMAD.WIDE.U32 R2, R7, 0x4, R2 ;  /* 0x0000000407027825 */ /* 0x001fca00078e0002 */
[----:B-1----:R-:W5:Y:S01]  /*00b0*/  LDG.E.CONSTANT R0, desc[UR8][R2.64] ;  /* 0x0000000802007981 */ /* 0x002f62000c1e9900 */
[----:B---3--:R-:W-:Y:S01]  /*00c0*/  UIADD3 UR4, UPT, UPT, UR4, 0x1f, URZ ;  /* 0x0000001f04047890 */ /* 0x008fe2000fffe0ff */
[----:B------:R-:W-:Y:S01]  /*00d0*/  BSSY.RECONVERGENT B0, `(.L_x_0) ;  /* 0x0000025000007945 */ /* 0x000fe20003800200 */
[----:B--2---:R-:W-:Y:S02]  /*00e0*/  ISETP.NE.AND P0, PT, R9, RZ, PT ;  /* 0x000000ff0900720c */ /* 0x004fe40003f05270 */
[----:B------:R-:W-:-:S04]  /*00f0*/  USHF.R.S32.HI UR5, URZ, 0x1f, UR4 ;  /* 0x0000001fff057899 */ /* 0x000fc80008011404 */
[----:B------:R-:W-:-:S07]  /*0100*/  ULEA.HI UR5, UR5, UR4, URZ, 0x5 ;  /* 0x0000000405057291 */ /* 0x000fce000f8f28ff */
[----:B------:R-:W0:Y:S01]  /*0110*/  @!P0 S2R R5, SR_CgaCtaId ;  /* 0x0000000000058919 */ /* 0x000e220000008800 */
[----:B------:R-:W-:-:S04]  /*0120*/  @!P0 MOV R4, 0x400 ;  /* 0x0000040000048802 */ /* 0x000fc80000000f00 */
[----:B0-----:R-:W-:-:S05]  /*0130*/  @!P0 LEA R4, R5, R4, 0x18 ;  /* 0x0000000405048211 */ /* 0x001fca00078ec0ff */
[----:B------:R0:W-:Y:S01]  /*0140*/  @!P0 STS [R4], RZ ;  /* 0x000000ff04008388 */ /* 0x0001e20000000800 */
[----:B------:R-:W-:Y:S01]  /*0150*/  BAR.SYNC.DEFER_BLOCKING 0x0 ;  /* 0x0000000000007b1d */ /* 0x000fe20000010000 */
[----:B-----5:R-:W-:-:S13]  /*0160*/  ISETP.GE.AND P0, PT, R9, R0, PT ;  /* 0x000000000900720c */ /* 0x020fda0003f06270 */
[----:B0---4-:R-:W-:Y:S05]  /*0170*/  @P0 BRA `(.L_x_1) ;  /* 0x0000000000680947 */ /* 0x011fea0003800000 */
[----:B------:R-:W0:Y:S01]  /*0180*/  LDC R8, c[0x0][0x360] ;  /* 0x0000d800ff087b82 */ /* 0x000e220000000800 */
[----:B------:R-:W-:Y:S01]  /*0190*/  USHF.R.S32.HI UR4, URZ, 0x5, UR5 ;  /* 0x00000005ff047899 */ /* 0x000fe20008011405 */
[----:B------:R-:W-:-:S05]  /*01a0*/  IMAD.MOV.U32 R5, RZ, RZ, R9 ;  /* 0x000000ffff057224 */ /* 0x000fca00078e0009 */
[----:B------:R-:W-:-:S07]  /*01b0*/  IMAD R4, R7, UR4, RZ ;  /* 0x0000000407047c24 */ /* 0x000fce000f8e02ff */
.L_x_4:
[----:B------:R-:W-:-:S04]  /*01c0*/  SHF.R.S32.HI R2, RZ, 0x1f, R5 ;  /* 0x0000001fff027819 */ /* 0x000fc80000011405 */
[----:B------:R-:W-:-:S04]  /*01d0*/  LEA.HI R2, R2, R5, RZ, 0x5 ;  /* 0x0000000502027211 */ /* 0x000fc800078f28ff */
[----:B------:R-:W-:-:S04]  /*01e0*/  SHF.R.S32.HI R3, RZ, 0x5, R2 ;  /* 0x00000005ff037819 */ /* 0x000fc80000011402 */
[----:B------:R-:W-:Y:S02]  /*01f0*/  SHF.R.S32.HI R11, RZ, 0x1f, R3 ;  /* 0x0000001fff0b7819 */ /* 0x000fe40000011403 */
[----:B------:R-:W-:-:S04]  /*0200*/  IADD3 R3, P0, PT, R4, R3, RZ ;  /* 0x0000000304037210 */ /* 0x000fc80007f1e0ff */
[----:B------:R-:W-:Y:S02]  /*0210*/  LEA.HI.X.SX32 R6, R4, R11, 0x1, P0 ;  /* 0x0000000b04067211 */ /* 0x000fe400000f0eff */
[----:B------:R-:W-:-:S04]  /*0220*/  LEA R2, P0, R3, UR10, 0x2 ;  /* 0x0000000a03027c11 */ /* 0x000fc8000f8010ff */
[----:B------:R-:W-:-:S05]  /*0230*/  LEA.HI.X R3, R3, UR11, R6, 0x2, P0 ;  /* 0x0000000b03037c11 */ /* 0x000fca00080f1406 */
[----:B------:R-:W2:Y:S01]  /*0240*/  LDG.E.CONSTANT R2, desc[UR8][R2.64] ;  /* 0x0000000802027981 */ /* 0x000ea2000c1e9900 */
[----:B------:R-:W-:Y:S01]  /*0250*/  BSSY.RECONVERGENT B1, `(.L_x_2) ;  /* 0x000000b000017945 */ /* 0x000fe20003800200 */
[----:B--2---:R-:W-:Y:S01]  /*0260*/  SHF.R.W.U32.HI R6, RZ, R5, R2 ;  /* 0x00000005ff067219 */ /* 0x004fe20000011e02 */
[----:B0-----:R-:W-:-:S03]  /*0270*/  IMAD.IADD R5, R8, 0x1, R5 ;  /* 0x0000000108057824 */ /* 0x001fc600078e0205 */
[----:B------:R-:W-:Y:S02]  /*0280*/  LOP3.LUT R6, R6, 0x1, RZ, 0xc0, !PT ;  /* 0x0000000106067812 */ /* 0x000fe400078ec0ff */
[----:B------:R-:W-:Y:S02]  /*0290*/  ISETP.GE.AND P1, PT, R5, R0, PT ;  /* 0x000000000500720c */ /* 0x000fe40003f26270 */
[----:B------:R-:W-:-:S13]  /*02a0*/  ISETP.NE.U32.AND P0, PT, R6, 0x1, PT ;  /* 0x000000010600780c */ /* 0x000fda0003f05070 */
[----:B------:R-:W-:Y:S05]  /*02b0*/  @P0 BRA `(.L_x_3) ;  /* 0x0000000000100947 */ /* 0x000fea0003800000 */
[----:B------:R-:W0:Y:S01]  /*02c0*/  S2UR UR6, SR_CgaCtaId ;  /* 0x00000000000679c3 */ /* 0x000e220000008800 */
[----:B------:R-:W-:Y:S02]  /*02d0*/  UMOV UR4, 0x400 ;  /* 0x0000040000047882 */ /* 0x000fe40000000000 */
[----:B0-----:R-:W-:-:S09]  /*02e0*/  ULEA UR4, UR6, UR4, 0x18 ;  /* 0x0000000406047291 */ /* 0x001fd2000f8ec0ff */
[----:B------:R-:W-:Y:S03]  /*02f0*/  ATOMS.POPC.INC.32 RZ, [UR4] ;  /* 0x00000000ffff7f8c */ /* 0x000fe6000d800004 */
.L_x_3:
[----:B------:R-:W-:Y:S05]  /*0300*/  BSYNC.RECONVERGENT B1 ;  /* 0x0000000000017941 */ /* 0x000fea0003800200 */
.L_x_2:
[----:B------:R-:W-:Y:S05]  /*0310*/  @!P1 BRA `(.L_x_4) ;  /* 0xfffffffc00a89947 */ /* 0x000fea000383ffff */
.L_x_1:
[----:B------:R-:W-:Y:S05]  /*0320*/  BSYNC.RECONVERGENT B0 ;  /* 0x0000000000007941 */ /* 0x000fea0003800200 */
.L_x_0:
[----:B------:R-:W-:Y:S01]  /*0330*/  BAR.SYNC.DEFER_BLOCKING 0x0 ;  /* 0x0000000000007b1d */ /* 0x000fe20000010000 */
[----:B------:R-:W-:-:S13]  /*0340*/  ISETP.NE.AND P0, PT, R9, RZ, PT ;  /* 0x000000ff0900720c */ /* 0x000fda0003f05270 */
[----:B------:R-:W-:Y:S05]  /*0350*/  @P0 EXIT ;  /* 0x000000000000094d */ /* 0x000fea0003800000 */
[----:B------:R-:W0:Y:S01]  /*0360*/  S2UR UR5, SR_CgaCtaId ;  /* 0x00000000000579c3 */ /* 0x000e220000008800 */
[----:B------:R-:W-:-:S07]  /*0370*/  UMOV UR4, 0x400 ;  /* 0x0000040000047882 */ /* 0x000fce0000000000 */
[----:B------:R-:W1:Y:S01]  /*0380*/  LDC.64 R2, c[0x0][0x388] ;  /* 0x0000e200ff027b82 */ /* 0x000e620000000a00 */
[----:B0-----:R-:W-:Y:S01]  /*0390*/  ULEA UR4, UR5, UR4, 0x18 ;  /* 0x0000000405047291 */ /* 0x001fe2000f8ec0ff */
[----:B-1----:R-:W-:-:S08]  /*03a0*/  IMAD.WIDE.U32 R2, R7, 0x4, R2 ;  /* 0x0000000407027825 */ /* 0x002fd000078e0002 */
[----:B------:R-:W0:Y:S04]  /*03b0*/  LDS R5, [UR4] ;  /* 0x00000004ff057984 */ /* 0x000e280008000800 */
[----:B0-----:R-:W-:Y:S01]  /*03c0*/  STG.E desc[UR8][R2.64], R5 ;  /* 0x0000000502007986 */ /* 0x001fe2000c101908 */
[----:B------:R-:W-:Y:S05]  /*03d0*/  EXIT ;  /* 0x000000000000794d */ /* 0x000fea0003800000 */
.L_x_5:
[----:B------:R-:W-:-:S00]  /*03e0*/  BRA `(.L_x_5) ;  /* 0xfffffffc00fc7947 */ /* 0x000fc0000383ffff */
[----:B------:R-:W-:-:S00]  /*03f0*/  NOP ;  /* 0x0000000000007918 */ /* 0x000fc00000000000 */
        /* <DEDUP_REMOVED lines=8> */
.L_x_21:


//--------------------- .text.validate_cryptic_candidates --------------------------
	.section	.text.validate_cryptic_candidates,"ax",@progbits
	.align	128
        .global         validate_cryptic_candidates
        .type           validate_cryptic_candidates,@function
        .size           validate_cryptic_candidates,(.L_x_22 - validate_cryptic_candidates)
        .other          validate_cryptic_candidates,@"STO_CUDA_ENTRY STV_DEFAULT"
validate_cryptic_candidates:
.text.validate_cryptic_candidates:
[----:B------:R-:W-:Y:S01]  /*0000*/  LDC R1, c[0x0][0x37c] ;  /* 0x0000df00ff017b82 */ /* 0x000fe20000000800 */
[----:B------:R-:W0:Y:S07]  /*0010*/  S2R R0, SR_TID.X ;  /* 0x0000000000007919 */ /* 0x000e2e0000002100 */
[----:B------:R-:W0:Y:S01]  /*0020*/  S2UR UR4, SR_CTAID.X ;  /* 0x00000000000479c3 */ /* 0x000e220000002500 */
[----:B------:R-:W1:Y:S07]  /*0030*/  LDCU UR5, c[0x0][0x398] ;  /* 0x00007300ff0577ac */ /* 0x000e6e0008000800 */
[----:B------:R-:W0:Y:S02]  /*0040*/  LDC R9, c[0x0][0x360] ;  /* 0x0000d800ff097b82 */ /* 0x000e240000000800 */
[----:B0-----:R-:W-:-:S05]  /*0050*/  IMAD R9, R9, UR4, R0 ;  /* 0x0000000409097c24 */ /* 0x001fca000f8e0200 */
[----:B-1----:R-:W-:-:S13]  /*0060*/  ISETP.GE.AND P0, PT, R9, UR5, PT ;  /* 0x0000000509007c0c */ /* 0x002fda000bf06270 */
[----:B------:R-:W-:Y:S05]  /*0070*/  @P0 EXIT ;  /* 0x000000000000094d */ /* 0x000fea0003800000 */
[----:B------:R-:W0:Y:S01]  /*0080*/  LDC.64 R2, c[0x0][0x380] ;  /* 0x0000e000ff027b82 */ /* 0x000e220000000a00 */
[----:B------:R-:W-:Y:S01]  /*0090*/  SHF.R.S32.HI R0, RZ, 0x1f, R9 ;  /* 0x0000001fff007819 */ /* 0x000fe20000011409 */
[----:B------:R-:W1:Y:S03]  /*00a0*/  LDCU.64 UR4, c[0x0][0x358] ;  /* 0x00006b00ff0477ac */ /* 0x000e660008000a00 */
[----:B------:R-:W-:-:S03]  /*00b0*/  LEA.HI R0, R0, R9, RZ, 0x5 ;  /* 0x0000000900007211 */ /* 0x000fc600078f28ff */
[----:B------:R-:W2:Y:S01]  /*00c0*/  LDC.64 R4, c[0x0][0x388] ;  /* 0x0000e200ff047b82 */ /* 0x000ea20000000a00 */
[----:B------:R-:W-:-:S05]  /*00d0*/  SHF.R.S32.HI R7, RZ, 0x5, R0 ;  /* 0x00000005ff077819 */ /* 0x000fca0000011400 */
[----:B0-----:R-:W-:Y:S02]  /*00e0*/  IMAD.WIDE R2, R7, 0x4, R2 ;  /* 0x0000000407027825 */ /* 0x001fe400078e0202 */
[----:B------:R-:W0:Y:S04]  /*00f0*/  LDC.64 R6, c[0x0][0x390] ;  /* 0x0000e400ff067b82 */ /* 0x000e280000000a00 */
[----:B-1----:R-:W3:Y:S01]  /*0100*/  LDG.E.CONSTANT R2, desc[UR4][R2.64] ;  /* 0x0000000402027981 */ /* 0x002ee2000c1e9900 */
[----:B--2---:R-:W-:-:S06]  /*0110*/  IMAD.WIDE R4, R9, 0x4, R4 ;  /* 0x0000000409047825 */ /* 0x004fcc00078e0204 */
[----:B------:R-:W2:Y:S01]  /*0120*/  LDG.E.CONSTANT R4, desc[UR4][R4.64] ;  /* 0x0000000404047981 */ /* 0x000ea2000c1e9900 */
[----:B0-----:R-:W-:Y:S01]  /*0130*/  IMAD.WIDE R6, R9, 0x4, R6 ;  /* 0x0000000409067825 */ /* 0x001fe200078e0206 */
[----:B---3--:R-:W-:-:S04]  /*0140*/  SHF.R.W.U32.HI R0, RZ, R9, R2 ;  /* 0x00000009ff007219 */ /* 0x008fc80000011e02 */
[----:B------:R-:W-:-:S04]  /*0150*/  LOP3.LUT R0, R0, 0x1, RZ, 0xc0, !PT ;  /* 0x0000000100007812 */ /* 0x000fc800078ec0ff */
[----:B------:R-:W-:-:S04]  /*0160*/  ISETP.NE.U32.AND P0, PT, R0, 0x1, PT ;  /* 0x000000010000780c */ /* 0x000fc80003f05070 */
[----:B--2---:R-:W-:-:S05]  /*0170*/  FSEL R9, R4, RZ, P0 ;  /* 0x000000ff04097208 */ /* 0x004fca0000000000 */
[----:B------:R-:W-:Y:S01]  /*0180*/  STG.E desc[UR4][R6.64], R9 ;  /* 0x0000000906007986 */ /* 0x000fe2000c101904 */
[----:B------:R-:W-:Y:S05]  /*0190*/  EXIT ;  /* 0x000000000000794d */ /* 0x000fea0003800000 */
.L_x_6:
        /* <DEDUP_REMOVED lines=14> */
.L_x_22:


//--------------------- .text.apply_glycan_sasa_masking --------------------------
	.section	.text.apply_glycan_sasa_masking,"ax",@progbits
	.align	128
        .global         apply_glycan_sasa_masking
        .type           apply_glycan_sasa_masking,@function
        .size           apply_glycan_sasa_masking,(.L_x_23 - apply_glycan_sasa_masking)
        .other          apply_glycan_sasa_masking,@"STO_CUDA_ENTRY STV_DEFAULT"
apply_glycan_sasa_masking:
.text.apply_glycan_sasa_masking:
        /* <DEDUP_REMOVED lines=11> */
[----:B------:R-:W-:Y:S01]  /*00b0*/  LEA.HI R0, R0, R9, RZ, 0x5 ;  /* 0x0000000900007211 */ /* 0x000fe200078f28ff */
[----:B------:R-:W2:Y:S02]  /*00c0*/  LDCU UR6, c[0x0][0x39c] ;  /* 0x00007380ff0677ac */ /* 0x000ea40008000800 */
[----:B------:R-:W3:Y:S01]  /*00d0*/  LDC.64 R4, c[0x0][0x380] ;  /* 0x0000e000ff047b82 */ /* 0x000ee20000000a00 */
[----:B------:R-:W-:-:S05]  /*00e0*/  SHF.R.S32.HI R7, RZ, 0x5, R0 ;  /* 0x00000005ff077819 */ /* 0x000fca0000011400 */
[----:B0-----:R-:W-:Y:S02]  /*00f0*/  IMAD.WIDE R2, R7, 0x4, R2 ;  /* 0x0000000407027825 */ /* 0x001fe400078e0202 */
[----:B------:R-:W0:Y:S04]  /*0100*/  LDC.64 R6, c[0x0][0x390] ;  /* 0x0000e400ff067b82 */ /* 0x000e280000000a00 */
[----:B-1----:R-:W4:Y:S01]  /*0110*/  LDG.E.CONSTANT R2, desc[UR4][R2.64] ;  /* 0x0000000402027981 */ /* 0x002f22000c1e9900 */
[----:B---3--:R-:W-:-:S05]  /*0120*/  IMAD.WIDE R4, R9, 0x4, R4 ;  /* 0x0000000409047825 */ /* 0x008fca00078e0204 */
[----:B------:R-:W2:Y:S01]  /*0130*/  LDG.E.CONSTANT R11, desc[UR4][R4.64] ;  /* 0x00000004040b7981 */ /* 0x000ea2000c1e9900 */
[----:B0-----:R-:W-:Y:S01]  /*0140*/  IMAD.WIDE R6, R9, 0x4, R6 ;  /* 0x0000000409067825 */ /* 0x001fe200078e0206 */
[----:B----4-:R-:W-:-:S04]  /*0150*/  SHF.R.W.U32.HI R0, RZ, R9, R2 ;  /* 0x00000009ff007219 */ /* 0x010fc80000011e02 */
[----:B------:R-:W-:-:S04]  /*0160*/  LOP3.LUT R0, R0, 0x1, RZ, 0xc0, !PT ;  /* 0x0000000100007812 */ /* 0x000fc800078ec0ff */
[----:B------:R-:W-:-:S13]  /*0170*/  ISETP.NE.U32.AND P0, PT, R0, 0x1, PT ;  /* 0x000000010000780c */ /* 0x000fda0003f05070 */
[----:B--2---:R-:W-:-:S05]  /*0180*/  @!P0 FMUL R11, R11, UR6 ;  /* 0x000000060b0b8c20 */ /* 0x004fca0008400000 */
[----:B------:R-:W-:Y:S01]  /*0190*/  STG.E desc[UR4][R6.64], R11 ;  /* 0x0000000b06007986 */ /* 0x000fe2000c101904 */
[----:B------:R-:W-:Y:S05]  /*01a0*/  EXIT ;  /* 0x000000000000794d */ /* 0x000fea0003800000 */
.L_x_7:
        /* <DEDUP_REMOVED lines=13> */
.L_x_23:


//--------------------- .text.glycan_masking_kernel --------------------------
	.section	.text.glycan_masking_kernel,"ax",@progbits
	.align	128
        .global         glycan_masking_kernel
        .type           glycan_masking_kernel,@function
        .size           glycan_masking_kernel,(.L_x_24 - glycan_masking_kernel)
        .other          glycan_masking_kernel,@"STO_CUDA_ENTRY STV_DEFAULT"
glycan_masking_kernel:
.text.glycan_masking_kernel:
[----:B------:R-:W-:Y:S01]  /*0000*/  LDC R1, c[0x0][0x37c] ;  /* 0x0000df00ff017b82 */ /* 0x000fe20000000800 */
[----:B------:R-:W0:Y:S01]  /*0010*/  S2R R2, SR_CTAID.X ;  /* 0x0000000000027919 */ /* 0x000e220000002500 */
[----:B------:R-:W0:Y:S02]  /*0020*/  LDCU UR4, c[0x0][0x3b0] ;  /* 0x00007600ff0477ac */ /* 0x000e240008000800 */
[----:B0-----:R-:W-:-:S13]  /*0030*/  ISETP.GE.AND P0, PT, R2, UR4, PT ;  /* 0x0000000402007c0c */ /* 0x001fda000bf06270 */
[----:B------:R-:W-:Y:S05]  /*0040*/  @P0 EXIT ;  /* 0x000000000000094d */ /* 0x000fea0003800000 */
[----:B------:R-:W0:Y:S01]  /*0050*/  LDC.64 R6, c[0x0][0x390] ;  /* 0x0000e400ff067b82 */ /* 0x000e220000000a00 */
[----:B------:R-:W1:Y:S07]  /*0060*/  LDCU.64 UR6, c[0x0][0x358] ;  /* 0x00006b00ff0677ac */ /* 0x000e6e0008000a00 */
[----:B------:R-:W2:Y:S08]  /*0070*/  LDC.64 R8, c[0x0][0x398] ;  /* 0x0000e600ff087b82 */ /* 0x000eb00000000a00 */
[----:B------:R-:W3:Y:S01]  /*0080*/  LDC.64 R10, c[0x0][0x3a0] ;  /* 0x0000e800ff0a7b82 */ /* 0x000ee20000000a00 */
[----:B------:R-:W4:Y:S01]  /*0090*/  S2R R3, SR_TID.X ;  /* 0x0000000000037919 */ /* 0x000f220000002100 */
[----:B------:R-:W0:Y:S02]  /*00a0*/  LDCU.64 UR8, c[0x0][0x380] ;  /* 0x00007000ff0877ac */ /* 0x000e240008000a00 */
[----:B0-----:R-:W-:-:S05]  /*00b0*/  IMAD.WIDE.U32 R6, R2, 0x4, R6 ;  /* 0x0000000402067825 */ /* 0x001fca00078e0006 */
[----:B-1----:R-:W4:Y:S01]  /*00c0*/  LDG.E.CONSTANT R4, desc[UR6][R6.64] ;  /* 0x0000000606047981 */ /* 0x002f22000c1e9900 */
[----:B--2---:R-:W-:-:S05]  /*00d0*/  IMAD.WIDE.U32 R8, R2, 0x4, R8 ;  /* 0x0000000402087825 */ /* 0x004fca00078e0008 */
[----:B------:R0:W5:Y:S01]  /*00e0*/  LDG.E.CONSTANT R0, desc[UR6][R8.64] ;  /* 0x0000000608007981 */ /* 0x000162000c1e9900 */
[----:B---3--:R-:W-:-:S05]  /*00f0*/  IMAD.WIDE.U32 R10, R2, 0x4, R10 ;  /* 0x00000004020a7825 */ /* 0x008fca00078e000a */
[----:B------:R0:W5:Y:S01]  /*0100*/  LDG.E.CONSTANT R5, desc[UR6][R10.64] ;  /* 0x000000060a057981 */ /* 0x000162000c1e9900 */
[----:B----4-:R-:W-:-:S13]  /*0110*/  ISETP.NE.AND P0, PT, R3, RZ, PT ;  /* 0x000000ff0300720c */ /* 0x010fda0003f05270 */
[----:B------:R-:W1:Y:S01]  /*0120*/  @!P0 S2R R13, SR_CgaCtaId ;  /* 0x00000000000d8919 */ /* 0x000e620000008800 */
[----:B------:R-:W-:Y:S01]  /*0130*/  @!P0 MOV R12, 0x400 ;  /* 0x00000400000c8802 */ /* 0x000fe20000000f00 */
[----:B------:R-:W-:Y:S03]  /*0140*/  BSSY.RECONVERGENT B0, `(.L_x_8) ;  /* 0x0000034000007945 */ /* 0x000fe60003800200 */
[----:B-1----:R-:W-:-:S05]  /*0150*/  @!P0 LEA R12, R13, R12, 0x18 ;  /* 0x0000000c0d0c8211 */ /* 0x002fca00078ec0ff */
[----:B------:R0:W-:Y:S01]  /*0160*/  @!P0 STS [R12+0x100], RZ ;  /* 0x000100ff0c008388 */ /* 0x0001e20000000800 */
[----:B------:R-:W-:Y:S01]  /*0170*/  BAR.SYNC.DEFER_BLOCKING 0x0 ;  /* 0x0000000000007b1d */ /* 0x000fe20000010000 */
[----:B------:R-:W-:-:S05]  /*0180*/  VIADD R6, R4, 0xfffffffe ;  /* 0xfffffffe04067836 */ /* 0x000fca0000000000 */
[----:B------:R-:W-:-:S13]  /*0190*/  ISETP.GE.AND P0, PT, R3, R6, PT ;  /* 0x000000060300720c */ /* 0x000fda0003f06270 */
[----:B0-----:R-:W-:Y:S05]  /*01a0*/  @P0 BRA `(.L_x_9) ;  /* 0x0000000000b40947 */ /* 0x001fea0003800000 */
[----:B------:R-:W0:Y:S01]  /*01b0*/  LDCU UR4, c[0x0][0x3b4] ;  /* 0x00007680ff0477ac */ /* 0x000e220008000800 */
[----:B------:R-:W1:Y:S01]  /*01c0*/  LDC R7, c[0x0][0x360] ;  /* 0x0000d800ff077b82 */ /* 0x000e620000000800 */
[----:B------:R-:W-:Y:S02]  /*01d0*/  IMAD.MOV.U32 R9, RZ, RZ, R3 ;  /* 0x000000ffff097224 */ /* 0x000fe400078e0003 */
[----:B0-----:R-:W-:-:S05]  /*01e0*/  IMAD R8, R2, UR4, RZ ;  /* 0x0000000402087c24 */ /* 0x001fca000f8e02ff */
[----:B------:R-:W-:-:S07]  /*01f0*/  SHF.R.S32.HI R10, RZ, 0x1f, R8 ;  /* 0x0000001fff0a7819 */ /* 0x000fce0000011408 */
.L_x_12:
[----:B------:R-:W-:Y:S01]  /*0200*/  VIADD R11, R9, 0x2 ;  /* 0x00000002090b7836 */ /* 0x000fe20000000000 */
[----:B------:R-:W-:Y:S04]  /*0210*/  BSSY.RECONVERGENT B1, `(.L_x_10) ;  /* 0x0000023000017945 */ /* 0x000fe80003800200 */
[----:B------:R-:W-:-:S13]  /*0220*/  ISETP.GE.AND P0, PT, R11, R4, PT ;  /* 0x000000040b00720c */ /* 0x000fda0003f06270 */
[----:B------:R-:W-:Y:S05]  /*0230*/  @P0 BRA `(.L_x_11) ;  /* 0x0000000000800947 */ /* 0x000fea0003800000 */
[--C-:B------:R-:W-:Y:S02]  /*0240*/  SHF.R.S32.HI R11, RZ, 0x1f, R9.reuse ;  /* 0x0000001fff0b7819 */ /* 0x100fe40000011409 */
[----:B------:R-:W-:-:S04]  /*0250*/  IADD3 R12, P0, P1, R8, UR8, R9 ;  /* 0x00000008080c7c10 */ /* 0x000fc8000f91e009 */
[----:B------:R-:W-:-:S05]  /*0260*/  IADD3.X R13, PT, PT, R10, UR9, R11, P0, P1 ;  /* 0x000000090a0d7c10 */ /* 0x000fca00087e240b */
[----:B------:R-:W2:Y:S04]  /*0270*/  LDG.E.U8.CONSTANT R14, desc[UR6][R12.64+0x1] ;  /* 0x000001060c0e7981 */ /* 0x000ea8000c1e9100 */
[----:B------:R-:W3:Y:S01]  /*0280*/  LDG.E.U8.CONSTANT R11, desc[UR6][R12.64] ;  /* 0x000000060c0b7981 */ /* 0x000ee2000c1e9100 */
[----:B--2---:R-:W-:-:S04]  /*0290*/  ISETP.NE.AND P0, PT, R14, 0x10, PT ;  /* 0x000000100e00780c */ /* 0x004fc80003f05270 */
[----:B---3--:R-:W-:-:S13]  /*02a0*/  ISETP.NE.OR P0, PT, R11, 0xe, !P0 ;  /* 0x0000000e0b00780c */ /* 0x008fda0004705670 */
[----:B------:R-:W-:Y:S05]  /*02b0*/  @P0 BRA `(.L_x_11) ;  /* 0x0000000000600947 */ /* 0x000fea0003800000 */
[----:B------:R-:W2:Y:S02]  /*02c0*/  LDG.E.U8.CONSTANT R12, desc[UR6][R12.64+0x2] ;  /* 0x000002060c0c7981 */ /* 0x000ea4000c1e9100 */
[----:B--2---:R-:W-:-:S05]  /*02d0*/  VIADD R11, R12, 0xffffffeb ;  /* 0xffffffeb0c0b7836 */ /* 0x004fca0000000000 */
[----:B------:R-:W-:-:S04]  /*02e0*/  LOP3.LUT R11, R11, 0xff, RZ, 0xc0, !PT ;  /* 0x000000ff0b0b7812 */ /* 0x000fc800078ec0ff */
[----:B------:R-:W-:-:S13]  /*02f0*/  ISETP.GE.U32.AND P0, PT, R11, 0xfe, PT ;  /* 0x000000fe0b00780c */ /* 0x000fda0003f06070 */
[----:B------:R-:W-:Y:S05]  /*0300*/  @!P0 BRA `(.L_x_11) ;  /* 0x00000000004c8947 */ /* 0x000fea0003800000 */
[----:B------:R-:W0:Y:S01]  /*0310*/  S2R R12, SR_LANEID ;  /* 0x00000000000c7919 */ /* 0x000e220000000000 */
[----:B------:R-:W-:Y:S01]  /*0320*/  VOTEU.ANY UR4, UPT, PT ;  /* 0x0000000000047886 */ /* 0x000fe200038e0100 */
[----:B------:R-:W-:Y:S01]  /*0330*/  MOV R16, 0x400 ;  /* 0x0000040000107802 */ /* 0x000fe20000000f00 */
[----:B------:R-:W0:Y:S01]  /*0340*/  FLO.U32 R13, UR4 ;  /* 0x00000004000d7d00 */ /* 0x000e2200080e0000 */
[----:B------:R-:W2:Y:S03]  /*0350*/  S2R R17, SR_CgaCtaId ;  /* 0x0000000000117919 */ /* 0x000ea60000008800 */
[----:B------:R-:W-:Y:S01]  /*0360*/  VIADD R11, R16, 0x100 ;  /* 0x00000100100b7836 */ /* 0x000fe20000000000 */
[----:B------:R-:W3:Y:S03]  /*0370*/  S2R R15, SR_LTMASK ;  /* 0x00000000000f7919 */ /* 0x000ee60000003900 */
[----:B------:R-:W4:Y:S01]  /*0380*/  POPC R14, UR4 ;  /* 0x00000004000e7d09 */ /* 0x000f220008000000 */
[----:B0-----:R-:W-:-:S02]  /*0390*/  ISETP.EQ.U32.AND P0, PT, R13, R12, PT ;  /* 0x0000000c0d00720c */ /* 0x001fc40003f02070 */
[----:B--2---:R-:W-:Y:S02]  /*03a0*/  LEA R11, R17, R11, 0x18 ;  /* 0x0000000b110b7211 */ /* 0x004fe400078ec0ff */
[----:B---3--:R-:W-:-:S09]  /*03b0*/  LOP3.LUT R15, R15, UR4, RZ, 0xc0, !PT ;  /* 0x000000040f0f7c12 */ /* 0x008fd2000f8ec0ff */
[----:B----4-:R-:W0:Y:S01]  /*03c0*/  @P0 ATOMS.ADD R14, [R11], R14 ;  /* 0x0000000e0b0e038c */ /* 0x010e220000000000 */
[----:B------:R-:W2:Y:S03]  /*03d0*/  POPC R15, R15 ;  /* 0x0000000f000f7309 */ /* 0x000ea60000000000 */
[----:B0-----:R-:W2:Y:S02]  /*03e0*/  SHFL.IDX PT, R12, R14, R13, 0x1f ;  /* 0x00001f0d0e0c7589 */ /* 0x001ea400000e0000 */
[----:B--2---:R-:W-:-:S05]  /*03f0*/  IMAD.IADD R12, R12, 0x1, R15 ;  /* 0x000000010c0c7824 */ /* 0x004fca00078e020f */
[----:B------:R-:W-:-:S13]  /*0400*/  ISETP.GT.AND P0, PT, R12, 0x3f, PT ;  /* 0x0000003f0c00780c */ /* 0x000fda0003f04270 */
[----:B------:R-:W-:-:S05]  /*0410*/  @!P0 LEA R17, R17, R16, 0x18 ;  /* 0x0000001011118211 */ /* 0x000fca00078ec0ff */
[----:B------:R-:W-:-:S05]  /*0420*/  @!P0 IMAD R12, R12, 0x4, R17 ;  /* 0x000000040c0c8824 */ /* 0x000fca00078e0211 */
[----:B------:R0:W-:Y:S02]  /*0430*/  @!P0 STS [R12], R9 ;  /* 0x000000090c008388 */ /* 0x0001e40000000800 */
.L_x_11:
[----:B------:R-:W-:Y:S05]  /*0440*/  BSYNC.RECONVERGENT B1 ;  /* 0x0000000000017941 */ /* 0x000fea0003800200 */
.L_x_10:
[----:B01----:R-:W-:-:S05]  /*0450*/  IMAD.IADD R9, R7, 0x1, R9 ;  /* 0x0000000107097824 */ /* 0x003fca00078e0209 */
[----:B------:R-:W-:-:S13]  /*0460*/  ISETP.GE.AND P0, PT, R9, R6, PT ;  /* 0x000000060900720c */ /* 0x000fda0003f06270 */
[----:B------:R-:W-:Y:S05]  /*0470*/  @!P0 BRA `(.L_x_12) ;  /* 0xfffffffc00608947 */ /* 0x000fea000383ffff */
.L_x_9:
[----:B------:R-:W-:Y:S05]  /*0480*/  BSYNC.RECONVERGENT B0 ;  /* 0x0000000000007941 */ /* 0x000fea0003800200 */
.L_x_8:
[----:B------:R-:W0:Y:S01]  /*0490*/  LDCU UR4, c[0x0][0x3b8] ;  /* 0x00007700ff0477ac */ /* 0x000e220008000800 */
[----:B------:R-:W-:Y:S01]  /*04a0*/  BAR.SYNC.DEFER_BLOCKING 0x0 ;  /* 0x0000000000007b1d */ /* 0x000fe20000010000 */
[----:B-----5:R-:W-:Y:S01]  /*04b0*/  ISETP.GE.AND P0, PT, R3, R0, PT ;  /* 0x000000000300720c */ /* 0x020fe20003f06270 */
[----:B0-----:R-:W-:-:S04]  /*04c0*/  UIADD3 UR4, UPT, UPT, UR4, 0x1f, URZ ;  /* 0x0000001f04047890 */ /* 0x001fc8000fffe0ff */
[----:B------:R-:W-:-:S04]  /*04d0*/  USHF.R.S32.HI UR5, URZ, 0x1f, UR4 ;  /* 0x0000001fff057899 */ /* 0x000fc80008011404 */
[----:B------:R-:W-:-:S04]  /*04e0*/  ULEA.HI UR5, UR5, UR4, URZ, 0x5 ;  /* 0x0000000405057291 */ /* 0x000fc8000f8f28ff */
[----:B------:R-:W-:-:S06]  /*04f0*/  USHF.R.S32.HI UR5, URZ, 0x5, UR5 ;  /* 0x00000005ff057899 */ /* 0x000fcc0008011405 */
[----:B------:R-:W-:Y:S01]  /*0500*/  IMAD R2, R2, UR5, RZ ;  /* 0x0000000502027c24 */ /* 0x000fe2000f8e02ff */
[----:B------:R-:W-:Y:S06]  /*0510*/  @P0 EXIT ;  /* 0x000000000000094d */ /* 0x000fec0003800000 */
[----:B------:R-:W0:Y:S01]  /*0520*/  S2UR UR5, SR_CgaCtaId ;  /* 0x00000000000579c3 */ /* 0x000e220000008800 */
[----:B------:R-:W-:Y:S02]  /*0530*/  UMOV UR4, 0x400 ;  /* 0x0000040000047882 */ /* 0x000fe40000000000 */
[----:B0-----:R-:W-:-:S09]  /*0540*/  ULEA UR4, UR5, UR4, 0x18 ;  /* 0x0000000405047291 */ /* 0x001fd2000f8ec0ff */
[----:B------:R-:W0:Y:S02]  /*0550*/  LDS R6, [UR4+0x100] ;  /* 0x00010004ff067984 */ /* 0x000e240008000800 */
[----:B0-----:R-:W-:-:S13]  /*0560*/  ISETP.GE.AND P0, PT, R6, 0x1, PT ;  /* 0x000000010600780c */ /* 0x001fda0003f06270 */
[----:B------:R-:W-:Y:S05]  /*0570*/  @!P0 EXIT ;  /* 0x000000000000894d */ /* 0x000fea0003800000 */
[----:B------:R-:W0:Y:S01]  /*0580*/  LDC.64 R8, c[0x0][0x388] ;  /* 0x0000e200ff087b82 */ /* 0x000e220000000a00 */
[----:B------:R-:W-:Y:S01]  /*0590*/  IMAD.MOV.U32 R7, RZ, RZ, -0x1 ;  /* 0xffffffffff077424 */ /* 0x000fe200078e00ff */
[----:B------:R-:W1:Y:S01]  /*05a0*/  LDCU UR5, c[0x0][0x360] ;  /* 0x00006c00ff0577ac */ /* 0x000e620008000800 */
[----:B------:R-:W-:-:S03]  /*05b0*/  IMAD R5, R5, 0x3, RZ ;  /* 0x0000000305057824 */ /* 0x000fc600078e02ff */
[----:B------:R-:W-:Y:S01]  /*05c0*/  VIADDMNMX.U32 R6, R6, R7, 0x3f, PT ;  /* 0x0000003f06067446 */ /* 0x000fe20003800007 */
[----:B01----:R-:W-:-:S07]  /*05d0*/  IMAD.WIDE R4, R5, 0x4, R8 ;  /* 0x0000000405047825 */ /* 0x003fce00078e0208 */
.L_x_19:
[----:B0-----:R-:W-:-:S04]  /*05e0*/  IMAD R9, R3, 0x3, RZ ;  /* 0x0000000303097824 */ /* 0x001fc800078e02ff */
[----:B------:R-:W-:-:S05]  /*05f0*/  IMAD.WIDE R8, R9, 0x4, R4 ;  /* 0x0000000409087825 */ /* 0x000fca00078e0204 */
[----:B-----5:R0:W5:Y:S04]  /*0600*/  LDG.E.CONSTANT R13, desc[UR6][R8.64] ;  /* 0x00000006080d7981 */ /* 0x020168000c1e9900 */
[----:B------:R0:W5:Y:S04]  /*0610*/  LDG.E.CONSTANT R14, desc[UR6][R8.64+0x4] ;  /* 0x00000406080e7981 */ /* 0x000168000c1e9900 */
[----:B------:R0:W5:Y:S01]  /*0620*/  LDG.E.CONSTANT R15, desc[UR6][R8.64+0x8] ;  /* 0x00000806080f7981 */ /* 0x000162000c1e9900 */
[----:B------:R-:W-:Y:S01]  /*0630*/  BSSY.RECONVERGENT B0, `(.L_x_13) ;  /* 0x0000027000007945 */ /* 0x000fe20003800200 */
[----:B------:R-:W-:-:S07]  /*0640*/  IMAD.MOV.U32 R7, RZ, RZ, RZ ;  /* 0x000000ffff077224 */ /* 0x000fce00078e00ff */
.L_x_18:
[----:B0-----:R-:W-:Y:S01]  /*0650*/  LEA R8, R7, UR4, 0x2 ;  /* 0x0000000407087c11 */ /* 0x001fe2000f8e10ff */
[----:B------:R-:W-:Y:S04]  /*0660*/  BSSY.RELIABLE B1, `(.L_x_14) ;  /* 0x0000015000017945 */ /* 0x000fe80003800100 */
[----:B------:R-:W0:Y:S02]  /*0670*/  LDS R9, [R8] ;  /* 0x0000000008097984 */ /* 0x000e240000000800 */
[----:B0-----:R-:W-:-:S13]  /*0680*/  ISETP.GE.AND P0, PT, R9, R0, PT ;  /* 0x000000000900720c */ /* 0x001fda0003f06270 */
[----:B------:R-:W-:Y:S05]  /*0690*/  @P0 BRA `(.L_x_15) ;  /* 0x0000000000380947 */ /* 0x000fea0003800000 */
[----:B------:R-:W-:-:S04]  /*06a0*/  IMAD R9, R9, 0x3, RZ ;  /* 0x0000000309097824 */ /* 0x000fc800078e02ff */
[----:B------:R-:W-:-:S05]  /*06b0*/  IMAD.WIDE R8, R9, 0x4, R4 ;  /* 0x0000000409087825 */ /* 0x000fca00078e0204 */
[----:B------:R-:W2:Y:S04]  /*06c0*/  LDG.E.CONSTANT R11, desc[UR6][R8.64+0x4] ;  /* 0x00000406080b7981 */ /* 0x000ea8000c1e9900 */
[----:B------:R-:W3:Y:S04]  /*06d0*/  LDG.E.CONSTANT R10, desc[UR6][R8.64] ;  /* 0x00000006080a7981 */ /* 0x000ee8000c1e9900 */
[----:B------:R-:W4:Y:S01]  /*06e0*/  LDG.E.CONSTANT R12, desc[UR6][R8.64+0x8] ;  /* 0x00000806080c7981 */ /* 0x000f22000c1e9900 */
[----:B--2--5:R-:W-:Y:S01]  /*06f0*/  FADD R11, R14, -R11 ;  /* 0x8000000b0e0b7221 */ /* 0x024fe20000000000 */
[----:B---3--:R-:W-:-:S03]  /*0700*/  FADD R10, R13, -R10 ;  /* 0x8000000a0d0a7221 */ /* 0x008fc60000000000 */
[----:B------:R-:W-:Y:S01]  /*0710*/  FMUL R11, R11, R11 ;  /* 0x0000000b0b0b7220 */ /* 0x000fe20000400000 */
[----:B----4-:R-:W-:-:S03]  /*0720*/  FADD R12, R15, -R12 ;  /* 0x8000000c0f0c7221 */ /* 0x010fc60000000000 */
[----:B------:R-:W-:-:S04]  /*0730*/  FFMA R11, R10, R10, R11 ;  /* 0x0000000a0a0b7223 */ /* 0x000fc8000000000b */
[----:B------:R-:W-:-:S05]  /*0740*/  FFMA R11, R12, R12, R11 ;  /* 0x0000000c0c0b7223 */ /* 0x000fca000000000b */
[----:B------:R-:W-:-:S13]  /*0750*/  FSETP.GEU.AND P0, PT, R11, 100, PT ;  /* 0x42c800000b00780b */ /* 0x000fda0003f0e000 */
[----:B------:R-:W-:Y:S05]  /*0760*/  @!P0 BREAK.RELIABLE B1 ;  /* 0x0000000000018942 */ /* 0x000fea0003800100 */
[----:B------:R-:W-:Y:S05]  /*0770*/  @!P0 BRA `(.L_x_16) ;  /* 0x0000000000188947 */ /* 0x000fea0003800000 */
.L_x_15:
[----:B------:R-:W-:-:S13]  /*0780*/  ISETP.NE.AND P0, PT, R7, R6, PT ;  /* 0x000000060700720c */ /* 0x000fda0003f05270 */
[----:B------:R-:W-:Y:S05]  /*0790*/  @!P0 BREAK.RELIABLE B1 ;  /* 0x0000000000018942 */ /* 0x000fea0003800100 */
[----:B------:R-:W-:Y:S05]  /*07a0*/  @!P0 BRA `(.L_x_17) ;  /* 0x00000000003c8947 */ /* 0x000fea0003800000 */
[----:B------:R-:W-:Y:S05]  /*07b0*/  BSYNC.RELIABLE B1 ;  /* 0x0000000000017941 */ /* 0x000fea0003800100 */
.L_x_14:
[----:B------:R-:W-:Y:S01]  /*07c0*/  VIADD R7, R7, 0x1 ;  /* 0x0000000107077836 */ /* 0x000fe20000000000 */
[----:B------:R-:W-:Y:S06]  /*07d0*/  BRA `(.L_x_18) ;  /* 0xfffffffc009c7947 */ /* 0x000fec000383ffff */
.L_x_16:
[----:B------:R-:W-:Y:S01]  /*07e0*/  SHF.R.S32.HI R8, RZ, 0x1f, R3 ;  /* 0x0000001fff087819 */ /* 0x000fe20000011403 */
[----:B------:R-:W0:Y:S01]  /*07f0*/  LDCU.64 UR8, c[0x0][0x3a8] ;  /* 0x00007500ff0877ac */ /* 0x000e220008000a00 */
[----:B------:R-:W-:Y:S02]  /*0800*/  IMAD.MOV.U32 R12, RZ, RZ, 0x1 ;  /* 0x00000001ff0c7424 */ /* 0x000fe400078e00ff */
[----:B------:R-:W-:-:S04]  /*0810*/  LEA.HI R8, R8, R3, RZ, 0x5 ;  /* 0x0000000308087211 */ /* 0x000fc800078f28ff */
[----:B------:R-:W-:-:S04]  /*0820*/  SHF.R.S32.HI R7, RZ, 0x5, R8 ;  /* 0x00000005ff077819 */ /* 0x000fc80000011408 */
[----:B------:R-:W-:Y:S02]  /*0830*/  SHF.R.S32.HI R9, RZ, 0x1f, R7 ;  /* 0x0000001fff097819 */ /* 0x000fe40000011407 */
[----:B------:R-:W-:-:S04]  /*0840*/  IADD3 R7, P0, PT, R2, R7, RZ ;  /* 0x0000000702077210 */ /* 0x000fc80007f1e0ff */
[----:B------:R-:W-:Y:S02]  /*0850*/  LEA.HI.X.SX32 R10, R2, R9, 0x1, P0 ;  /* 0x00000009020a7211 */ /* 0x000fe400000f0eff */
[----:B0-----:R-:W-:-:S04]  /*0860*/  LEA R8, P0, R7, UR8, 0x2 ;  /* 0x0000000807087c11 */ /* 0x001fc8000f8010ff */
[----:B------:R-:W-:Y:S02]  /*0870*/  LEA.HI.X R9, R7, UR9, R10, 0x2, P0 ;  /* 0x0000000907097c11 */ /* 0x000fe400080f140a */
[----:B------:R-:W-:-:S05]  /*0880*/  SHF.L.W.U32 R7, R12, R3, RZ ;  /* 0x000000030c077219 */ /* 0x000fca0000000eff */
[----:B------:R0:W-:Y:S02]  /*0890*/  REDG.E.OR.STRONG.GPU desc[UR6][R8.64], R7 ;  /* 0x000000070800798e */ /* 0x0001e4000f12e106 */
.L_x_17:
[----:B------:R-:W-:Y:S05]  /*08a0*/  BSYNC.RECONVERGENT B0 ;  /* 0x0000000000007941 */ /* 0x000fea0003800200 */
.L_x_13:
[----:B------:R-:W-:-:S05]  /*08b0*/  VIADD R3, R3, UR5 ;  /* 0x0000000503037c36 */ /* 0x000fca0008000000 */
[----:B------:R-:W-:-:S13]  /*08c0*/  ISETP.GE.AND P0, PT, R3, R0, PT ;  /* 0x000000000300720c */ /* 0x000fda0003f06270 */
[----:B------:R-:W-:Y:S05]  /*08d0*/  @!P0 BRA `(.L_x_19) ;  /* 0xfffffffc00408947 */ /* 0x000fea000383ffff */
[----:B------:R-:W-:Y:S05]  /*08e0*/  EXIT ;  /* 0x000000000000794d */ /* 0x000fea0003800000 */
.L_x_20:
        /* <DEDUP_REMOVED lines=9> */
.L_x_24:


//--------------------- .nv.shared.count_shielded_residues --------------------------
	.section	.nv.shared.count_shielded_residues,"aw",@nobits
	.sectionflags	@""
	.align	4
.nv.shared.count_shielded_residues:
	.zero		1028


//--------------------- .nv.shared.reserved.0     --------------------------
	.section	.nv.shared.reserved.0,"aw",@nobits
	.weak		__nv_reservedSMEM_offset_0_alias
	.size		__nv_reservedSMEM_offset_0_alias, 0, 64
	.other		__nv_reservedSMEM_offset_0_alias,@"STO_CUDA_RESERVED_SHARED STV_DEFAULT"
__nv_reservedSMEM_offset_0_alias:
	.zero		0
	.zero		64


//--------------------- .nv.shared.glycan_masking_kernel --------------------------
	.section	.nv.shared.glycan_masking_kernel,"aw",@nobits
	.sectionflags	@""
	.align	4
.nv.shared.glycan_masking_kernel:
	.zero		1284


//--------------------- .nv.constant0.count_shielded_residues --------------------------
	.section	.nv.constant0.count_shielded_residues,"a",@progbits
	.sectionflags	@""
	.align	4
.nv.constant0.count_shielded_residues:
	.zero		928


//--------------------- .nv.constant0.validate_cryptic_candidates --------------------------
	.section	.nv.constant0.validate_cryptic_candidates,"a",@progbits
	.sectionflags	@""
	.align	4
.nv.constant0.validate_cryptic_candidates:
	.zero		924


//--------------------- .nv.constant0.apply_glycan_sasa_masking --------------------------
	.section	.nv.constant0.apply_glycan_sasa_masking,"a",@progbits
	.sectionflags	@""
	.align	4
.nv.constant0.apply_glycan_sasa_masking:
	.zero		928


//--------------------- .nv.constant0.glycan_masking_kernel --------------------------
	.section	.nv.constant0.glycan_masking_kernel,"a",@progbits
	.sectionflags	@""
	.align	4
.nv.constant0.glycan_masking_kernel:
	.zero		956


//--------------------- SYMBOLS --------------------------

	.type		.nv.reservedSmem.offset0,@object
	.size		.nv.reservedSmem.offset0,0x4
	.type		.nv.reservedSmem.cap,@object
	.size		.nv.reservedSmem.cap,0x4
